//
// Generated by NVIDIA NVVM Compiler
//
// Compiler Build ID: CL-36424714
// Cuda compilation tools, release 13.0, V13.0.88
// Based on NVVM 20.0.0
//

.version 9.0
.target sm_100
.address_size 64

	// .globl	_Z22pointer_chasing_kernelPKjPKfPfi

.visible .entry _Z22pointer_chasing_kernelPKjPKfPfi(
	.param .u64 .ptr .align 1 _Z22pointer_chasing_kernelPKjPKfPfi_param_0,
	.param .u64 .ptr .align 1 _Z22pointer_chasing_kernelPKjPKfPfi_param_1,
	.param .u64 .ptr .align 1 _Z22pointer_chasing_kernelPKjPKfPfi_param_2,
	.param .u32 _Z22pointer_chasing_kernelPKjPKfPfi_param_3
)
{
	.reg .pred 	%p<3>;
	.reg .b32 	%r<13>;
	.reg .b32 	%f<9>;
	.reg .b64 	%rd<13>;

	ld.param.u64 	%rd3, [_Z22pointer_chasing_kernelPKjPKfPfi_param_0];
	ld.param.u64 	%rd4, [_Z22pointer_chasing_kernelPKjPKfPfi_param_1];
	ld.param.u64 	%rd5, [_Z22pointer_chasing_kernelPKjPKfPfi_param_2];
	ld.param.u32 	%r7, [_Z22pointer_chasing_kernelPKjPKfPfi_param_3];
	mov.u32 	%r8, %ctaid.x;
	mov.u32 	%r9, %ntid.x;
	mov.u32 	%r10, %tid.x;
	mad.lo.s32 	%r1, %r8, %r9, %r10;
	setp.lt.s32 	%p1, %r7, 1;
	mov.f32 	%f8, 0f00000000;
	@%p1 bra 	$L__BB0_3;
	neg.s32 	%r11, %r7;
	cvta.to.global.u64 	%rd1, %rd3;
	cvta.to.global.u64 	%rd2, %rd4;
	mov.f32 	%f8, 0f00000000;
	mov.u32 	%r12, %r1;
$L__BB0_2:
	.pragma "nounroll";
	mul.wide.u32 	%rd6, %r12, 4;
	add.s64 	%rd7, %rd1, %rd6;
	ld.global.nc.u32 	%r12, [%rd7];
	mul.wide.u32 	%rd8, %r12, 4;
	add.s64 	%rd9, %rd2, %rd8;
	ld.global.nc.f32 	%f6, [%rd9];
	add.f32 	%f8, %f8, %f6;
	add.s32 	%r11, %r11, 1;
	setp.ne.s32 	%p2, %r11, 0;
	@%p2 bra 	$L__BB0_2;
$L__BB0_3:
	cvta.to.global.u64 	%rd10, %rd5;
	mul.wide.s32 	%rd11, %r1, 4;
	add.s64 	%rd12, %rd10, %rd11;
	st.global.f32 	[%rd12], %f8;
	ret;

}


// ===== COMPILED SASS (sm_100) =====

	.target	sm_100

	.elftype	@"ET_EXEC"


//--------------------- .note.nv.tkinfo           --------------------------
	.section	.note.nv.tkinfo,"",@"SHT_NOTE"
	.sectionflags	@"SHF_NOTE_NV_TKINFO"
	.tkinfo
        /*0018*/ 	.word	0x00000002
        /*0030*/ 	.string	""
        /*0030*/ 	.string	"ptxas"
        /*0030*/ 	.string	"Cuda compilation tools, release 13.0, V13.0.88"
        /*0030*/ 	.string	"Build cuda_13.0.r13.0/compiler.36424714_0"
        /*0030*/ 	.string	"-arch sm_100 -m 64 "



//--------------------- .note.nv.cuinfo           --------------------------
	.section	.note.nv.cuinfo,"",@"SHT_NOTE"
	.sectionflags	@"SHF_NOTE_NV_CUINFO"
        /*0018*/ 	.short	0x0002
        /*001a*/ 	.short	0x0064
        /*001c*/ 	.short	0x0082
	.zero		2


//--------------------- .nv.info                  --------------------------
	.section	.nv.info,"",@"SHT_CUDA_INFO"
	.align	4


	//----- nvinfo : EIATTR_REGCOUNT
	.align		4
        /*0000*/ 	.byte	0x04, 0x2f
        /*0002*/ 	.short	(.L_1 - .L_0)
	.align		4
.L_0:
        /*0004*/ 	.word	index@(_Z22pointer_chasing_kernelPKjPKfPfi)
        /*0008*/ 	.word	0x00000010


	//----- nvinfo : EIATTR_FRAME_SIZE
	.align		4
.L_1:
        /*000c*/ 	.byte	0x04, 0x11
        /*000e*/ 	.short	(.L_3 - .L_2)
	.align		4
.L_2:
        /*0010*/ 	.word	index@(_Z22pointer_chasing_kernelPKjPKfPfi)
        /*0014*/ 	.word	0x00000000


	//----- nvinfo : EIATTR_MIN_STACK_SIZE
	.align		4
.L_3:
        /*0018*/ 	.byte	0x04, 0x12
        /*001a*/ 	.short	(.L_5 - .L_4)
	.align		4
.L_4:
        /*001c*/ 	.word	index@(_Z22pointer_chasing_kernelPKjPKfPfi)
        /*0020*/ 	.word	0x00000000
.L_5:


//--------------------- .nv.compat                --------------------------
	.section	.nv.compat,"",@"SHT_CUDA_COMPAT_INFO"
	.align	4
        /*0000*/ 	.byte	0x02, 0x09, 0x00, 0x00, 0x02, 0x02, 0x01, 0x00, 0x02, 0x05, 0x05, 0x00, 0x03, 0x07, 0x01, 0x01
        /*0010*/ 	.byte	0x02, 0x03, 0x00, 0x00, 0x02, 0x06, 0x01, 0x00, 0x04, 0x0b, 0x08, 0x00, 0x09, 0x00, 0x00, 0x00
        /*0020*/ 	.byte	0x00, 0x00, 0x00, 0x00


//--------------------- .nv.info._Z22pointer_chasing_kernelPKjPKfPfi --------------------------
	.section	.nv.info._Z22pointer_chasing_kernelPKjPKfPfi,"",@"SHT_CUDA_INFO"
	.sectionflags	@""
	.align	4


	//----- nvinfo : EIATTR_CUDA_API_VERSION
	.align		4
        /*0000*/ 	.byte	0x04, 0x37
        /*0002*/ 	.short	(.L_7 - .L_6)
.L_6:
        /*0004*/ 	.word	0x00000082


	//----- nvinfo : EIATTR_KPARAM_INFO
	.align		4
.L_7:
        /*0008*/ 	.byte	0x04, 0x17
        /*000a*/ 	.short	(.L_9 - .L_8)
.L_8:
        /*000c*/ 	.word	0x00000000
        /*0010*/ 	.short	0x0003
        /*0012*/ 	.short	0x0018
        /*0014*/ 	.byte	0x00, 0xf0, 0x11, 0x00


	//----- nvinfo : EIATTR_KPARAM_INFO
	.align		4
.L_9:
        /*0018*/ 	.byte	0x04, 0x17
        /*001a*/ 	.short	(.L_11 - .L_10)
.L_10:
        /*001c*/ 	.word	0x00000000
        /*0020*/ 	.short	0x0002
        /*0022*/ 	.short	0x0010
        /*0024*/ 	.byte	0x00, 0xf5, 0x21, 0x00


	//----- nvinfo : EIATTR_KPARAM_INFO
	.align		4
.L_11:
        /*0028*/ 	.byte	0x04, 0x17
        /*002a*/ 	.short	(.L_13 - .L_12)
.L_12:
        /*002c*/ 	.word	0x00000000
        /*0030*/ 	.short	0x0001
        /*0032*/ 	.short	0x0008
        /*0034*/ 	.byte	0x00, 0xf5, 0x21, 0x00


	//----- nvinfo : EIATTR_KPARAM_INFO
	.align		4
.L_13:
        /*0038*/ 	.byte	0x04, 0x17
        /*003a*/ 	.short	(.L_15 - .L_14)
.L_14:
        /*003c*/ 	.word	0x00000000
        /*0040*/ 	.short	0x0000
        /*0042*/ 	.short	0x0000
        /*0044*/ 	.byte	0x00, 0xf5, 0x21, 0x00


	//----- nvinfo : EIATTR_SPARSE_MMA_MASK
	.align		4
.L_15:
        /*0048*/ 	.byte	0x03, 0x50
        /*004a*/ 	.short	0x0000


	//----- nvinfo : EIATTR_MAXREG_COUNT
	.align		4
        /*004c*/ 	.byte	0x03, 0x1b
        /*004e*/ 	.short	0x00ff


	//----- nvinfo : EIATTR_MERCURY_ISA_VERSION
	.align		4
        /*0050*/ 	.byte	0x03, 0x5f
        /*0052*/ 	.short	0x0101


	//----- nvinfo : EIATTR_VRC_CTA_INIT_COUNT
	.align		4
        /*0054*/ 	.byte	0x02, 0x4a
	.zero		1
	.zero		1


	//----- nvinfo : EIATTR_EXIT_INSTR_OFFSETS
	.align		4
        /*0058*/ 	.byte	0x04, 0x1c
        /*005a*/ 	.short	(.L_17 - .L_16)


	//   ....[0]....
.L_16:
        /*005c*/ 	.word	0x00000190


	//----- nvinfo : EIATTR_CBANK_PARAM_SIZE
	.align		4
.L_17:
        /*0060*/ 	.byte	0x03, 0x19
        /*0062*/ 	.short	0x001c


	//----- nvinfo : EIATTR_PARAM_CBANK
	.align		4
        /*0064*/ 	.byte	0x04, 0x0a
        /*0066*/ 	.short	(.L_19 - .L_18)
	.align		4
.L_18:
        /*0068*/ 	.word	index@(.nv.constant0._Z22pointer_chasing_kernelPKjPKfPfi)
        /*006c*/ 	.short	0x0380
        /*006e*/ 	.short	0x001c


	//----- nvinfo : EIATTR_SW_WAR
	.align		4
.L_19:
        /*0070*/ 	.byte	0x04, 0x36
        /*0072*/ 	.short	(.L_21 - .L_20)
.L_20:
        /*0074*/ 	.word	0x00000008
.L_21:


//--------------------- .nv.callgraph             --------------------------
	.section	.nv.callgraph,"",@"SHT_CUDA_CALLGRAPH"
	.align	4
	.sectionentsize	8
	.align		4
        /*0000*/ 	.word	0x00000000
	.align		4
        /*0004*/ 	.word	0xffffffff
	.align		4
        /*0008*/ 	.word	0x00000000
	.align		4
        /*000c*/ 	.word	0xfffffffe
	.align		4
        /*0010*/ 	.word	0x00000000
	.align		4
        /*0014*/ 	.word	0xfffffffd
	.align		4
        /*0018*/ 	.word	0x00000000
	.align		4
        /*001c*/ 	.word	0xfffffffc


//--------------------- .text._Z22pointer_chasing_kernelPKjPKfPfi --------------------------
	.section	.text._Z22pointer_chasing_kernelPKjPKfPfi,"ax",@progbits
	.align	128
        .global         _Z22pointer_chasing_kernelPKjPKfPfi
        .type           _Z22pointer_chasing_kernelPKjPKfPfi,@function
        .size           _Z22pointer_chasing_kernelPKjPKfPfi,(.L_x_3 - _Z22pointer_chasing_kernelPKjPKfPfi)
        .other          _Z22pointer_chasing_kernelPKjPKfPfi,@"STO_CUDA_ENTRY STV_DEFAULT"
_Z22pointer_chasing_kernelPKjPKfPfi:
.text._Z22pointer_chasing_kernelPKjPKfPfi:
[----:B------:R-:W-:Y:S01]  /*0000*/  LDC R1, c[0x0][0x37c] ;  /* 0x0000df00ff017b82 */ /* 0x000fe20000000800 */
[----:B------:R-:W0:Y:S01]  /*0010*/  S2R R0, SR_TID.X ;  /* 0x0000000000007919 */ /* 0x000e220000002100 */
[----:B------:R-:W1:Y:S06]  /*0020*/  LDCU UR4, c[0x0][0x398] ;  /* 0x00007300ff0477ac */ /* 0x000e6c0008000800 */
[----:B------:R-:W0:Y:S01]  /*0030*/  S2UR UR5, SR_CTAID.X ;  /* 0x00000000000579c3 */ /* 0x000e220000002500 */
[----:B------:R-:W-:Y:S01]  /*0040*/  HFMA2 R13, -RZ, RZ, 0, 0 ;  /* 0x00000000ff0d7431 */ /* 0x000fe200000001ff */
[----:B------:R-:W2:Y:S06]  /*0050*/  LDCU.64 UR6, c[0x0][0x358] ;  /* 0x00006b00ff0677ac */ /* 0x000eac0008000a00 */
[----:B------:R-:W0:Y:S08]  /*0060*/  LDC R3, c[0x0][0x360] ;  /* 0x0000d800ff037b82 */ /* 0x000e300000000800 */
[----:B------:R-:W3:Y:S01]  /*0070*/  LDC.64 R6, c[0x0][0x390] ;  /* 0x0000e400ff067b82 */ /* 0x000ee20000000a00 */
[----:B-1----:R-:W-:Y:S01]  /*0080*/  UISETP.GE.AND UP0, UPT, UR4, 0x1, UPT ;  /* 0x000000010400788c */ /* 0x002fe2000bf06270 */
[----:B0-----:R-:W-:-:S04]  /*0090*/  IMAD R3, R3, UR5, R0 ;  /* 0x0000000503037c24 */ /* 0x001fc8000f8e0200 */
[----:B---3--:R-:W-:-:S04]  /*00a0*/  IMAD.WIDE R6, R3, 0x4, R6 ;  /* 0x0000000403067825 */ /* 0x008fc800078e0206 */
[----:B--2---:R-:W-:Y:S05]  /*00b0*/  BRA.U !UP0, `(.L_x_0) ;  /* 0x0000000108307547 */ /* 0x004fea000b800000 */
[----:B------:R-:W0:Y:S01]  /*00c0*/  LDC.64 R8, c[0x0][0x380] ;  /* 0x0000e000ff087b82 */ /* 0x000e220000000a00 */
[----:B------:R-:W-:Y:S01]  /*00d0*/  MOV R13, RZ ;  /* 0x000000ff000d7202 */ /* 0x000fe20000000f00 */
[----:B------:R-:W-:-:S06]  /*00e0*/  UIADD3 UR4, UPT, UPT, -UR4, URZ, URZ ;  /* 0x000000ff04047290 */ /* 0x000fcc000fffe1ff */
[----:B------:R-:W1:Y:S06]  /*00f0*/  LDC.64 R10, c[0x0][0x388] ;  /* 0x0000e200ff0a7b82 */ /* 0x000e6c0000000a00 */
.L_x_1:
[----:B0-----:R-:W-:-:S06]  /*0100*/  IMAD.WIDE.U32 R2, R3, 0x4, R8 ;  /* 0x0000000403027825 */ /* 0x001fcc00078e0008 */
[----:B------:R-:W1:Y:S01]  /*0110*/  LDG.E.CONSTANT R3, desc[UR6][R2.64] ;  /* 0x0000000602037981 */ /* 0x000e62000c1e9900 */
[----:B------:R-:W-:-:S04]  /*0120*/  UIADD3 UR4, UPT, UPT, UR4, 0x1, URZ ;  /* 0x0000000104047890 */ /* 0x000fc8000fffe0ff */
[----:B------:R-:W-:Y:S01]  /*0130*/  UISETP.NE.AND UP0, UPT, UR4, URZ, UPT ;  /* 0x000000ff0400728c */ /* 0x000fe2000bf05270 */
[----:B-1----:R-:W-:-:S06]  /*0140*/  IMAD.WIDE.U32 R4, R3, 0x4, R10 ;  /* 0x0000000403047825 */ /* 0x002fcc00078e000a */
[----:B------:R-:W2:Y:S02]  /*0150*/  LDG.E.CONSTANT R4, desc[UR6][R4.64] ;  /* 0x0000000604047981 */ /* 0x000ea4000c1e9900 */
[----:B--2---:R-:W-:Y:S01]  /*0160*/  FADD R13, R4, R13 ;  /* 0x0000000d040d7221 */ /* 0x004fe20000000000 */
[----:B------:R-:W-:Y:S06]  /*0170*/  BRA.U UP0, `(.L_x_1) ;  /* 0xfffffffd00e07547 */ /* 0x000fec000b83ffff */
.L_x_0:
[----:B------:R-:W-:Y:S01]  /*0180*/  STG.E desc[UR6][R6.64], R13 ;  /* 0x0000000d06007986 */ /* 0x000fe2000c101906 */
[----:B------:R-:W-:Y:S05]  /*0190*/  EXIT ;  /* 0x000000000000794d */ /* 0x000fea0003800000 */
.L_x_2:
[----:B------:R-:W-:-:S00]  /*01a0*/  BRA `(.L_x_2) ;  /* 0xfffffffc00fc7947 */ /* 0x000fc0000383ffff */
[----:B------:R-:W-:-:S00]  /*01b0*/  NOP ;  /* 0x0000000000007918 */ /* 0x000fc00000000000 */
        /* <DEDUP_REMOVED lines=12> */
.L_x_3:


//--------------------- .nv.shared.reserved.0     --------------------------
	.section	.nv.shared.reserved.0,"aw",@nobits
	.weak		__nv_reservedSMEM_offset_0_alias
	.size		__nv_reservedSMEM_offset_0_alias, 0, 64
	.other		__nv_reservedSMEM_offset_0_alias,@"STO_CUDA_RESERVED_SHARED STV_DEFAULT"
__nv_reservedSMEM_offset_0_alias:
	.zero		0
	.zero		64


//--------------------- .nv.constant0._Z22pointer_chasing_kernelPKjPKfPfi --------------------------
	.section	.nv.constant0._Z22pointer_chasing_kernelPKjPKfPfi,"a",@progbits
	.sectionflags	@""
	.align	4
.nv.constant0._Z22pointer_chasing_kernelPKjPKfPfi:
	.zero		924


//--------------------- SYMBOLS --------------------------

	.type		.nv.reservedSmem.offset0,@object
	.size		.nv.reservedSmem.offset0,0x4
